	.headerflags	@"EF_CUDA_TEXMODE_UNIFIED EF_CUDA_64BIT_ADDRESS EF_CUDA_ACCELERATORS EF_CUDA_SM90 EF_CUDA_VIRTUAL_SM(EF_CUDA_SM90)"
	.elftype	@"ET_EXEC"


//--------------------- .nv.info                  --------------------------
	.section	.nv.info,"",@"SHT_CUDA_INFO"
	.align	4


	//----- nvinfo : EIATTR_REGCOUNT
	.align		4
        /*0000*/ 	.byte	0x04, 0x2f
        /*0002*/ 	.short	(.L_1 - .L_0)
	.align		4
.L_0:
        /*0004*/ 	.word	index@(triton_poi_fused_add_native_layer_norm_7)
        /*0008*/ 	.word	0x00000017


	//----- nvinfo : EIATTR_MIN_STACK_SIZE
	.align		4
.L_1:
        /*000c*/ 	.byte	0x04, 0x12
        /*000e*/ 	.short	(.L_3 - .L_2)
	.align		4
.L_2:
        /*0010*/ 	.word	index@(triton_poi_fused_add_native_layer_norm_7)
        /*0014*/ 	.word	0x00000000


	//----- nvinfo : EIATTR_FRAME_SIZE
	.align		4
.L_3:
        /*0018*/ 	.byte	0x04, 0x11
        /*001a*/ 	.short	(.L_5 - .L_4)
	.align		4
.L_4:
        /*001c*/ 	.word	index@(triton_poi_fused_add_native_layer_norm_7)
        /*0020*/ 	.word	0x00000000


	//----- nvinfo : EIATTR_MIN_STACK_SIZE
	.align		4
.L_5:
        /*0024*/ 	.byte	0x04, 0x12
        /*0026*/ 	.short	(.L_7 - .L_6)
	.align		4
.L_6:
        /*0028*/ 	.word	index@(triton_poi_fused_add_native_layer_norm_7)
        /*002c*/ 	.word	0x00000000
.L_7:


//--------------------- .nv.info.triton_poi_fused_add_native_layer_norm_7 --------------------------
	.section	.nv.info.triton_poi_fused_add_native_layer_norm_7,"",@"SHT_CUDA_INFO"
	.sectionflags	@""
	.align	4


	//----- nvinfo : EIATTR_CUDA_API_VERSION
	.align		4
        /*0000*/ 	.byte	0x04, 0x37
        /*0002*/ 	.short	(.L_9 - .L_8)
.L_8:
        /*0004*/ 	.word	0x0000007c


	//----- nvinfo : EIATTR_KPARAM_INFO
	.align		4
.L_9:
        /*0008*/ 	.byte	0x04, 0x17
        /*000a*/ 	.short	(.L_11 - .L_10)
.L_10:
        /*000c*/ 	.word	0x00000000
        /*0010*/ 	.short	0x0005
        /*0012*/ 	.short	0x0028
        /*0014*/ 	.byte	0x00, 0xf0, 0x11, 0x00


	//----- nvinfo : EIATTR_KPARAM_INFO
	.align		4
.L_11:
        /*0018*/ 	.byte	0x04, 0x17
        /*001a*/ 	.short	(.L_13 - .L_12)
.L_12:
        /*001c*/ 	.word	0x00000000
        /*0020*/ 	.short	0x0004
        /*0022*/ 	.short	0x0020
        /*0024*/ 	.byte	0x00, 0xf4, 0x21, 0x00


	//----- nvinfo : EIATTR_KPARAM_INFO
	.align		4
.L_13:
        /*0028*/ 	.byte	0x04, 0x17
        /*002a*/ 	.short	(.L_15 - .L_14)
.L_14:
        /*002c*/ 	.word	0x00000000
        /*0030*/ 	.short	0x0003
        /*0032*/ 	.short	0x0018
        /*0034*/ 	.byte	0x00, 0xf4, 0x21, 0x00


	//----- nvinfo : EIATTR_KPARAM_INFO
	.align		4
.L_15:
        /*0038*/ 	.byte	0x04, 0x17
        /*003a*/ 	.short	(.L_17 - .L_16)
.L_16:
        /*003c*/ 	.word	0x00000000
        /*0040*/ 	.short	0x0002
        /*0042*/ 	.short	0x0010
        /*0044*/ 	.byte	0x00, 0xf4, 0x21, 0x00


	//----- nvinfo : EIATTR_KPARAM_INFO
	.align		4
.L_17:
        /*0048*/ 	.byte	0x04, 0x17
        /*004a*/ 	.short	(.L_19 - .L_18)
.L_18:
        /*004c*/ 	.word	0x00000000
        /*0050*/ 	.short	0x0001
        /*0052*/ 	.short	0x0008
        /*0054*/ 	.byte	0x00, 0xf4, 0x21, 0x00


	//----- nvinfo : EIATTR_KPARAM_INFO
	.align		4
.L_19:
        /*0058*/ 	.byte	0x04, 0x17
        /*005a*/ 	.short	(.L_21 - .L_20)
.L_20:
        /*005c*/ 	.word	0x00000000
        /*0060*/ 	.short	0x0000
        /*0062*/ 	.short	0x0000
        /*0064*/ 	.byte	0x00, 0xf4, 0x21, 0x00


	//----- nvinfo : EIATTR_SPARSE_MMA_MASK
	.align		4
.L_21:
        /*0068*/ 	.byte	0x03, 0x50
        /*006a*/ 	.short	0x0000


	//----- nvinfo : EIATTR_MAXREG_COUNT
	.align		4
        /*006c*/ 	.byte	0x03, 0x1b
        /*006e*/ 	.short	0x00ff


	//----- nvinfo : EIATTR_EXIT_INSTR_OFFSETS
	.align		4
        /*0070*/ 	.byte	0x04, 0x1c
        /*0072*/ 	.short	(.L_23 - .L_22)


	//   ....[0]....
.L_22:
        /*0074*/ 	.word	0x000003b0


	//   ....[1]....
        /*0078*/ 	.word	0x000003e0


	//----- nvinfo : EIATTR_REQNTID
	.align		4
.L_23:
        /*007c*/ 	.byte	0x04, 0x10
        /*007e*/ 	.short	(.L_25 - .L_24)
.L_24:
        /*0080*/ 	.word	0x00000020
        /*0084*/ 	.word	0x00000001
        /*0088*/ 	.word	0x00000001


	//----- nvinfo : EIATTR_CBANK_PARAM_SIZE
	.align		4
.L_25:
        /*008c*/ 	.byte	0x03, 0x19
        /*008e*/ 	.short	0x002c


	//----- nvinfo : EIATTR_PARAM_CBANK
	.align		4
        /*0090*/ 	.byte	0x04, 0x0a
        /*0092*/ 	.short	(.L_27 - .L_26)
	.align		4
.L_26:
        /*0094*/ 	.word	index@(.nv.constant0.triton_poi_fused_add_native_layer_norm_7)
        /*0098*/ 	.short	0x0210
        /*009a*/ 	.short	0x002c


	//----- nvinfo : EIATTR_SW_WAR
	.align		4
.L_27:
        /*009c*/ 	.byte	0x04, 0x36
        /*009e*/ 	.short	(.L_29 - .L_28)
.L_28:
        /*00a0*/ 	.word	0x00000008
.L_29:


//--------------------- .nv.callgraph             --------------------------
	.section	.nv.callgraph,"",@"SHT_CUDA_CALLGRAPH"
	.align	4
	.sectionentsize	8
	.align		4
        /*0000*/ 	.word	0x00000000
	.align		4
        /*0004*/ 	.word	0xffffffff
	.align		4
        /*0008*/ 	.word	0x00000000
	.align		4
        /*000c*/ 	.word	0xfffffffe
	.align		4
        /*0010*/ 	.word	0x00000000
	.align		4
        /*0014*/ 	.word	0xfffffffd
	.align		4
        /*0018*/ 	.word	0x00000000
	.align		4
        /*001c*/ 	.word	0xfffffffc


//--------------------- .text.triton_poi_fused_add_native_layer_norm_7 --------------------------
	.section	.text.triton_poi_fused_add_native_layer_norm_7,"ax",@progbits
	.align	128
        .global         triton_poi_fused_add_native_layer_norm_7
        .type           triton_poi_fused_add_native_layer_norm_7,@function
        .size           triton_poi_fused_add_native_layer_norm_7,(.L_x_1 - triton_poi_fused_add_native_layer_norm_7)
        .other          triton_poi_fused_add_native_layer_norm_7,@"STO_CUDA_ENTRY STV_DEFAULT"
triton_poi_fused_add_native_layer_norm_7:
.text.triton_poi_fused_add_native_layer_norm_7:
[----:B------:R-:W0:Y:S01]  /*0000*/  LDC R1, c[0x0][0x28] ;  /* 0x00000a00ff017b82 */ /* 0x000e220000000800 */
[----:B------:R-:W1:Y:S07]  /*0010*/  S2R R20, SR_TID.X ;  /* 0x0000000000147919 */ /* 0x000e6e0000002100 */
[----:B------:R-:W2:Y:S01]  /*0020*/  LDC.64 R4, c[0x0][0x218] ;  /* 0x00008600ff047b82 */ /* 0x000ea20000000a00 */
[----:B------:R-:W-:Y:S01]  /*0030*/  HFMA2.MMA R8, -RZ, RZ, 0, 0 ;  /* 0x00000000ff087435 */ /* 0x000fe200000001ff */
[----:B------:R-:W-:Y:S01]  /*0040*/  MOV R12, RZ ;  /* 0x000000ff000c7202 */ /* 0x000fe20000000f00 */
[----:B------:R-:W3:Y:S05]  /*0050*/  S2R R9, SR_CTAID.X ;  /* 0x0000000000097919 */ /* 0x000eea0000002500 */
[----:B------:R-:W4:Y:S08]  /*0060*/  LDC.64 R2, c[0x0][0x210] ;  /* 0x00008400ff027b82 */ /* 0x000f300000000a00 */
[----:B------:R-:W5:Y:S01]  /*0070*/  LDC.64 R6, c[0x0][0x220] ;  /* 0x00008800ff067b82 */ /* 0x000f620000000a00 */
[----:B------:R-:W-:Y:S01]  /*0080*/  ULDC.64 UR4, c[0x0][0x208] ;  /* 0x0000820000047ab9 */ /* 0x000fe20000000a00 */
[----:B------:R-:W-:Y:S01]  /*0090*/  CS2R R14, SRZ ;  /* 0x00000000000e7805 */ /* 0x000fe2000001ff00 */
[----:B------:R-:W-:Y:S01]  /*00a0*/  HFMA2.MMA R18, -RZ, RZ, 0, 0 ;  /* 0x00000000ff127435 */ /* 0x000fe200000001ff */
[----:B-1----:R-:W-:-:S04]  /*00b0*/  LOP3.LUT R0, R20, 0xf, RZ, 0xc0, !PT ;  /* 0x0000000f14007812 */ /* 0x002fc800078ec0ff */
[----:B---3--:R-:W-:-:S04]  /*00c0*/  LEA R9, R9, R0, 0x4 ;  /* 0x0000000009097211 */ /* 0x008fc800078e20ff */
[C---:B------:R-:W-:Y:S01]  /*00d0*/  ISETP.GE.AND P0, PT, R9.reuse, 0x10, PT ;  /* 0x000000100900780c */ /* 0x040fe20003f06270 */
[----:B------:R-:W-:Y:S01]  /*00e0*/  HFMA2.MMA R10, -RZ, RZ, 0, 0 ;  /* 0x00000000ff0a7435 */ /* 0x000fe200000001ff */
[----:B------:R-:W-:Y:S01]  /*00f0*/  SHF.L.U32 R11, R9, 0x2, RZ ;  /* 0x00000002090b7819 */ /* 0x000fe200000006ff */
[----:B-----5:R-:W3:Y:S01]  /*0100*/  LDG.E R13, desc[UR4][R6.64+0x4] ;  /* 0x00000404060d7981 */ /* 0x020ee2000c1e1900 */
[----:B------:R-:W-:-:S03]  /*0110*/  MOV R0, RZ ;  /* 0x000000ff00007202 */ /* 0x000fc60000000f00 */
[C---:B--2---:R-:W-:Y:S01]  /*0120*/  IMAD.WIDE R4, R11.reuse, 0x4, R4 ;  /* 0x000000040b047825 */ /* 0x044fe200078e0204 */
[----:B------:R-:W2:Y:S03]  /*0130*/  LDG.E R16, desc[UR4][R6.64+0x8] ;  /* 0x0000080406107981 */ /* 0x000ea6000c1e1900 */
[----:B----4-:R-:W-:Y:S01]  /*0140*/  IMAD.WIDE R2, R11, 0x4, R2 ;  /* 0x000000040b027825 */ /* 0x010fe200078e0202 */
[----:B------:R-:W-:Y:S01]  /*0150*/  MOV R17, RZ ;  /* 0x000000ff00117202 */ /* 0x000fe20000000f00 */
[----:B------:R-:W4:Y:S04]  /*0160*/  @!P0 LDG.E.EL R8, desc[UR4][R4.64] ;  /* 0x0000000404088981 */ /* 0x000f28000c2e1900 */
[----:B------:R-:W3:Y:S04]  /*0170*/  @!P0 LDG.E.EL R12, desc[UR4][R4.64+0x4] ;  /* 0x00000404040c8981 */ /* 0x000ee8000c2e1900 */
[----:B------:R-:W4:Y:S04]  /*0180*/  LDG.E R11, desc[UR4][R6.64] ;  /* 0x00000004060b7981 */ /* 0x000f28000c1e1900 */
[----:B------:R-:W2:Y:S04]  /*0190*/  @!P0 LDG.E.EL R15, desc[UR4][R4.64+0x8] ;  /* 0x00000804040f8981 */ /* 0x000ea8000c2e1900 */
[----:B------:R-:W5:Y:S04]  /*01a0*/  @!P0 LDG.E.EL R0, desc[UR4][R2.64] ;  /* 0x0000000402008981 */ /* 0x000f68000c2e1900 */
[----:B------:R-:W5:Y:S04]  /*01b0*/  @!P0 LDG.E.EL R10, desc[UR4][R2.64+0x4] ;  /* 0x00000404020a8981 */ /* 0x000f68000c2e1900 */
[----:B------:R1:W5:Y:S04]  /*01c0*/  @!P0 LDG.E.EL R18, desc[UR4][R4.64+0xc] ;  /* 0x00000c0404128981 */ /* 0x000368000c2e1900 */
[----:B------:R1:W5:Y:S04]  /*01d0*/  LDG.E R19, desc[UR4][R6.64+0xc] ;  /* 0x00000c0406137981 */ /* 0x000368000c1e1900 */
[----:B------:R-:W5:Y:S01]  /*01e0*/  @!P0 LDG.E.EL R14, desc[UR4][R2.64+0x8] ;  /* 0x00000804020e8981 */ /* 0x000f62000c2e1900 */
[----:B-1----:R-:W1:Y:S03]  /*01f0*/  LDC.64 R4, c[0x0][0x228] ;  /* 0x00008a00ff047b82 */ /* 0x002e660000000a00 */
[----:B------:R1:W5:Y:S01]  /*0200*/  @!P0 LDG.E.EL R17, desc[UR4][R2.64+0xc] ;  /* 0x00000c0402118981 */ /* 0x000362000c2e1900 */
[----:B------:R-:W-:-:S04]  /*0210*/  LOP3.LUT P0, RZ, R20, 0x10, RZ, 0xc0, !PT ;  /* 0x0000001014ff7812 */ /* 0x000fc8000780c0ff */
[----:B------:R-:W1:Y:S01]  /*0220*/  LDC.64 R6, c[0x0][0x230] ;  /* 0x00008c00ff067b82 */ /* 0x000e620000000a00 */
[C---:B------:R-:W-:Y:S01]  /*0230*/  ISETP.LT.AND P0, PT, R9.reuse, 0x10, !P0 ;  /* 0x000000100900780c */ /* 0x040fe20004701270 */
[----:B01----:R-:W-:-:S04]  /*0240*/  IMAD.WIDE R2, R9, 0x4, R4 ;  /* 0x0000000409027825 */ /* 0x003fc800078e0204 */
[----:B------:R-:W-:-:S04]  /*0250*/  IMAD.WIDE R4, R9, 0x4, R6 ;  /* 0x0000000409047825 */ /* 0x000fc800078e0206 */
[----:B---3--:R-:W-:Y:S01]  /*0260*/  FADD R13, R13, R12 ;  /* 0x0000000c0d0d7221 */ /* 0x008fe20000000000 */
[----:B----4-:R-:W-:Y:S01]  /*0270*/  FADD R11, R11, R8 ;  /* 0x000000080b0b7221 */ /* 0x010fe20000000000 */
[----:B--2---:R-:W-:-:S03]  /*0280*/  FADD R15, R16, R15 ;  /* 0x0000000f100f7221 */ /* 0x004fc60000000000 */
[----:B-----5:R-:W-:Y:S01]  /*0290*/  FADD R0, R11, R0 ;  /* 0x000000000b007221 */ /* 0x020fe20000000000 */
[----:B------:R-:W-:-:S04]  /*02a0*/  FADD R13, R13, R10 ;  /* 0x0000000a0d0d7221 */ /* 0x000fc80000000000 */
[----:B------:R-:W-:Y:S01]  /*02b0*/  FADD R8, R0, R13 ;  /* 0x0000000d00087221 */ /* 0x000fe20000000000 */
[----:B------:R-:W-:Y:S01]  /*02c0*/  FADD R18, R19, R18 ;  /* 0x0000001213127221 */ /* 0x000fe20000000000 */
[----:B------:R-:W-:-:S03]  /*02d0*/  FADD R15, R15, R14 ;  /* 0x0000000e0f0f7221 */ /* 0x000fc60000000000 */
[----:B------:R-:W-:Y:S01]  /*02e0*/  FADD R17, R18, R17 ;  /* 0x0000001112117221 */ /* 0x000fe20000000000 */
[----:B------:R-:W-:-:S04]  /*02f0*/  FADD R8, R8, R15 ;  /* 0x0000000f08087221 */ /* 0x000fc80000000000 */
[----:B------:R-:W-:-:S04]  /*0300*/  FADD R8, R17, R8 ;  /* 0x0000000811087221 */ /* 0x000fc80000000000 */
[----:B------:R-:W-:-:S04]  /*0310*/  FMUL R8, R8, 0.25 ;  /* 0x3e80000008087820 */ /* 0x000fc80000400000 */
[--C-:B------:R-:W-:Y:S01]  /*0320*/  FADD R13, R13, -R8.reuse ;  /* 0x800000080d0d7221 */ /* 0x100fe20000000000 */
[----:B------:R-:W-:-:S03]  /*0330*/  FADD R0, R0, -R8 ;  /* 0x8000000800007221 */ /* 0x000fc60000000000 */
[----:B------:R-:W-:-:S04]  /*0340*/  FMUL R13, R13, R13 ;  /* 0x0000000d0d0d7220 */ /* 0x000fc80000400000 */
[----:B------:R-:W-:Y:S01]  /*0350*/  FFMA R13, R0, R0, R13 ;  /* 0x00000000000d7223 */ /* 0x000fe2000000000d */
[--C-:B------:R-:W-:Y:S01]  /*0360*/  FADD R0, R15, -R8.reuse ;  /* 0x800000080f007221 */ /* 0x100fe20000000000 */
[----:B------:R0:W-:Y:S03]  /*0370*/  @P0 STG.E desc[UR4][R2.64], R8 ;  /* 0x0000000802000986 */ /* 0x0001e6000c101904 */
[----:B------:R-:W-:Y:S01]  /*0380*/  FFMA R13, R0, R0, R13 ;  /* 0x00000000000d7223 */ /* 0x000fe2000000000d */
[----:B------:R-:W-:-:S04]  /*0390*/  FADD R0, R17, -R8 ;  /* 0x8000000811007221 */ /* 0x000fc80000000000 */
[----:B------:R-:W-:Y:S01]  /*03a0*/  FFMA R13, R0, R0, R13 ;  /* 0x00000000000d7223 */ /* 0x000fe2000000000d */
[----:B0-----:R-:W-:Y:S06]  /*03b0*/  @!P0 EXIT ;  /* 0x000000000000894d */ /* 0x001fec0003800000 */
[----:B------:R-:W-:-:S05]  /*03c0*/  FMUL R13, R13, 0.25 ;  /* 0x3e8000000d0d7820 */ /* 0x000fca0000400000 */
[----:B------:R-:W-:Y:S01]  /*03d0*/  STG.E desc[UR4][R4.64], R13 ;  /* 0x0000000d04007986 */ /* 0x000fe2000c101904 */
[----:B------:R-:W-:Y:S05]  /*03e0*/  EXIT ;  /* 0x000000000000794d */ /* 0x000fea0003800000 */
.L_x_0:
[----:B------:R-:W-:-:S00]  /*03f0*/  BRA `(.L_x_0) ;  /* 0xfffffffc00fc7947 */ /* 0x000fc0000383ffff */
[----:B------:R-:W-:-:S00]  /*0400*/  NOP ;  /* 0x0000000000007918 */ /* 0x000fc00000000000 */
[----:B------:R-:W-:-:S00]  /*0410*/  NOP ;  /* 0x0000000000007918 */ /* 0x000fc00000000000 */
[----:B------:R-:W-:-:S00]  /*0420*/  NOP ;  /* 0x0000000000007918 */ /* 0x000fc00000000000 */
[----:B------:R-:W-:-:S00]  /*0430*/  NOP ;  /* 0x0000000000007918 */ /* 0x000fc00000000000 */
[----:B------:R-:W-:-:S00]  /*0440*/  NOP ;  /* 0x0000000000007918 */ /* 0x000fc00000000000 */
[----:B------:R-:W-:-:S00]  /*0450*/  NOP ;  /* 0x0000000000007918 */ /* 0x000fc00000000000 */
[----:B------:R-:W-:-:S00]  /*0460*/  NOP ;  /* 0x0000000000007918 */ /* 0x000fc00000000000 */
[----:B------:R-:W-:-:S00]  /*0470*/  NOP ;  /* 0x0000000000007918 */ /* 0x000fc00000000000 */
.L_x_1:


//--------------------- .nv.constant0.triton_poi_fused_add_native_layer_norm_7 --------------------------
	.section	.nv.constant0.triton_poi_fused_add_native_layer_norm_7,"a",@progbits
	.sectionflags	@""
	.align	4
.nv.constant0.triton_poi_fused_add_native_layer_norm_7:
	.zero		572
